//
// Generated by NVIDIA NVVM Compiler
//
// Compiler Build ID: CL-36424714
// Cuda compilation tools, release 13.0, V13.0.88
// Based on NVVM 20.0.0
//

.version 9.0
.target sm_100
.address_size 64

	// .globl	_Z11writeKernelPi

.visible .entry _Z11writeKernelPi(
	.param .u64 .ptr .align 1 _Z11writeKernelPi_param_0
)
{
	.reg .b32 	%r<6>;
	.reg .b64 	%rd<5>;

	ld.param.u64 	%rd1, [_Z11writeKernelPi_param_0];
	cvta.to.global.u64 	%rd2, %rd1;
	mov.u32 	%r1, %tid.x;
	mov.u32 	%r2, %ctaid.x;
	mov.u32 	%r3, %ntid.x;
	mad.lo.s32 	%r4, %r2, %r3, %r1;
	mul.wide.s32 	%rd3, %r4, 4;
	add.s64 	%rd4, %rd2, %rd3;
	add.s32 	%r5, %r4, 1;
	st.global.u32 	[%rd4], %r5;
	ret;

}
	// .globl	_Z10readKernelPiS_
.visible .entry _Z10readKernelPiS_(
	.param .u64 .ptr .align 1 _Z10readKernelPiS__param_0,
	.param .u64 .ptr .align 1 _Z10readKernelPiS__param_1
)
{
	.reg .b32 	%r<6>;
	.reg .b64 	%rd<8>;

	ld.param.u64 	%rd1, [_Z10readKernelPiS__param_0];
	ld.param.u64 	%rd2, [_Z10readKernelPiS__param_1];
	cvta.to.global.u64 	%rd3, %rd2;
	cvta.to.global.u64 	%rd4, %rd1;
	mov.u32 	%r1, %tid.x;
	mov.u32 	%r2, %ctaid.x;
	mov.u32 	%r3, %ntid.x;
	mad.lo.s32 	%r4, %r2, %r3, %r1;
	mul.wide.s32 	%rd5, %r4, 4;
	add.s64 	%rd6, %rd4, %rd5;
	ld.global.u32 	%r5, [%rd6];
	add.s64 	%rd7, %rd3, %rd5;
	st.global.u32 	[%rd7], %r5;
	ret;

}


// ===== COMPILED SASS (sm_100) =====

	.target	sm_100

	.elftype	@"ET_EXEC"


//--------------------- .note.nv.tkinfo           --------------------------
	.section	.note.nv.tkinfo,"",@"SHT_NOTE"
	.sectionflags	@"SHF_NOTE_NV_TKINFO"
	.tkinfo
        /*0018*/ 	.word	0x00000002
        /*0030*/ 	.string	""
        /*0030*/ 	.string	"ptxas"
        /*0030*/ 	.string	"Cuda compilation tools, release 13.0, V13.0.88"
        /*0030*/ 	.string	"Build cuda_13.0.r13.0/compiler.36424714_0"
        /*0030*/ 	.string	"-arch sm_100 -m 64 "



//--------------------- .note.nv.cuinfo           --------------------------
	.section	.note.nv.cuinfo,"",@"SHT_NOTE"
	.sectionflags	@"SHF_NOTE_NV_CUINFO"
        /*0018*/ 	.short	0x0002
        /*001a*/ 	.short	0x0064
        /*001c*/ 	.short	0x0082
	.zero		2


//--------------------- .nv.info                  --------------------------
	.section	.nv.info,"",@"SHT_CUDA_INFO"
	.align	4


	//----- nvinfo : EIATTR_REGCOUNT
	.align		4
        /*0000*/ 	.byte	0x04, 0x2f
        /*0002*/ 	.short	(.L_1 - .L_0)
	.align		4
.L_0:
        /*0004*/ 	.word	index@(_Z11writeKernelPi)
        /*0008*/ 	.word	0x00000008


	//----- nvinfo : EIATTR_FRAME_SIZE
	.align		4
.L_1:
        /*000c*/ 	.byte	0x04, 0x11
        /*000e*/ 	.short	(.L_3 - .L_2)
	.align		4
.L_2:
        /*0010*/ 	.word	index@(_Z11writeKernelPi)
        /*0014*/ 	.word	0x00000000


	//----- nvinfo : EIATTR_REGCOUNT
	.align		4
.L_3:
        /*0018*/ 	.byte	0x04, 0x2f
        /*001a*/ 	.short	(.L_5 - .L_4)
	.align		4
.L_4:
        /*001c*/ 	.word	index@(_Z10readKernelPiS_)
        /*0020*/ 	.word	0x0000000a


	//----- nvinfo : EIATTR_FRAME_SIZE
	.align		4
.L_5:
        /*0024*/ 	.byte	0x04, 0x11
        /*0026*/ 	.short	(.L_7 - .L_6)
	.align		4
.L_6:
        /*0028*/ 	.word	index@(_Z10readKernelPiS_)
        /*002c*/ 	.word	0x00000000


	//----- nvinfo : EIATTR_MIN_STACK_SIZE
	.align		4
.L_7:
        /*0030*/ 	.byte	0x04, 0x12
        /*0032*/ 	.short	(.L_9 - .L_8)
	.align		4
.L_8:
        /*0034*/ 	.word	index@(_Z10readKernelPiS_)
        /*0038*/ 	.word	0x00000000


	//----- nvinfo : EIATTR_MIN_STACK_SIZE
	.align		4
.L_9:
        /*003c*/ 	.byte	0x04, 0x12
        /*003e*/ 	.short	(.L_11 - .L_10)
	.align		4
.L_10:
        /*0040*/ 	.word	index@(_Z11writeKernelPi)
        /*0044*/ 	.word	0x00000000
.L_11:


//--------------------- .nv.compat                --------------------------
	.section	.nv.compat,"",@"SHT_CUDA_COMPAT_INFO"
	.align	4
        /*0000*/ 	.byte	0x02, 0x09, 0x00, 0x00, 0x02, 0x02, 0x01, 0x00, 0x02, 0x05, 0x05, 0x00, 0x03, 0x07, 0x01, 0x01
        /*0010*/ 	.byte	0x02, 0x03, 0x00, 0x00, 0x02, 0x06, 0x01, 0x00, 0x04, 0x0b, 0x08, 0x00, 0x09, 0x00, 0x00, 0x00
        /*0020*/ 	.byte	0x00, 0x00, 0x00, 0x00


//--------------------- .nv.info._Z10readKernelPiS_ --------------------------
	.section	.nv.info._Z10readKernelPiS_,"",@"SHT_CUDA_INFO"
	.sectionflags	@""
	.align	4


	//----- nvinfo : EIATTR_CUDA_API_VERSION
	.align		4
        /*0000*/ 	.byte	0x04, 0x37
        /*0002*/ 	.short	(.L_13 - .L_12)
.L_12:
        /*0004*/ 	.word	0x00000082


	//----- nvinfo : EIATTR_KPARAM_INFO
	.align		4
.L_13:
        /*0008*/ 	.byte	0x04, 0x17
        /*000a*/ 	.short	(.L_15 - .L_14)
.L_14:
        /*000c*/ 	.word	0x00000000
        /*0010*/ 	.short	0x0001
        /*0012*/ 	.short	0x0008
        /*0014*/ 	.byte	0x00, 0xf5, 0x21, 0x00


	//----- nvinfo : EIATTR_KPARAM_INFO
	.align		4
.L_15:
        /*0018*/ 	.byte	0x04, 0x17
        /*001a*/ 	.short	(.L_17 - .L_16)
.L_16:
        /*001c*/ 	.word	0x00000000
        /*0020*/ 	.short	0x0000
        /*0022*/ 	.short	0x0000
        /*0024*/ 	.byte	0x00, 0xf5, 0x21, 0x00


	//----- nvinfo : EIATTR_SPARSE_MMA_MASK
	.align		4
.L_17:
        /*0028*/ 	.byte	0x03, 0x50
        /*002a*/ 	.short	0x0000


	//----- nvinfo : EIATTR_MAXREG_COUNT
	.align		4
        /*002c*/ 	.byte	0x03, 0x1b
        /*002e*/ 	.short	0x00ff


	//----- nvinfo : EIATTR_MERCURY_ISA_VERSION
	.align		4
        /*0030*/ 	.byte	0x03, 0x5f
        /*0032*/ 	.short	0x0101


	//----- nvinfo : EIATTR_VRC_CTA_INIT_COUNT
	.align		4
        /*0034*/ 	.byte	0x02, 0x4a
	.zero		1
	.zero		1


	//----- nvinfo : EIATTR_EXIT_INSTR_OFFSETS
	.align		4
        /*0038*/ 	.byte	0x04, 0x1c
        /*003a*/ 	.short	(.L_19 - .L_18)


	//   ....[0]....
.L_18:
        /*003c*/ 	.word	0x000000c0


	//----- nvinfo : EIATTR_CBANK_PARAM_SIZE
	.align		4
.L_19:
        /*0040*/ 	.byte	0x03, 0x19
        /*0042*/ 	.short	0x0010


	//----- nvinfo : EIATTR_PARAM_CBANK
	.align		4
        /*0044*/ 	.byte	0x04, 0x0a
        /*0046*/ 	.short	(.L_21 - .L_20)
	.align		4
.L_20:
        /*0048*/ 	.word	index@(.nv.constant0._Z10readKernelPiS_)
        /*004c*/ 	.short	0x0380
        /*004e*/ 	.short	0x0010


	//----- nvinfo : EIATTR_SW_WAR
	.align		4
.L_21:
        /*0050*/ 	.byte	0x04, 0x36
        /*0052*/ 	.short	(.L_23 - .L_22)
.L_22:
        /*0054*/ 	.word	0x00000008
.L_23:


//--------------------- .nv.info._Z11writeKernelPi --------------------------
	.section	.nv.info._Z11writeKernelPi,"",@"SHT_CUDA_INFO"
	.sectionflags	@""
	.align	4


	//----- nvinfo : EIATTR_CUDA_API_VERSION
	.align		4
        /*0000*/ 	.byte	0x04, 0x37
        /*0002*/ 	.short	(.L_25 - .L_24)
.L_24:
        /*0004*/ 	.word	0x00000082


	//----- nvinfo : EIATTR_KPARAM_INFO
	.align		4
.L_25:
        /*0008*/ 	.byte	0x04, 0x17
        /*000a*/ 	.short	(.L_27 - .L_26)
.L_26:
        /*000c*/ 	.word	0x00000000
        /*0010*/ 	.short	0x0000
        /*0012*/ 	.short	0x0000
        /*0014*/ 	.byte	0x00, 0xf5, 0x21, 0x00


	//----- nvinfo : EIATTR_SPARSE_MMA_MASK
	.align		4
.L_27:
        /*0018*/ 	.byte	0x03, 0x50
        /*001a*/ 	.short	0x0000


	//----- nvinfo : EIATTR_MAXREG_COUNT
	.align		4
        /*001c*/ 	.byte	0x03, 0x1b
        /*001e*/ 	.short	0x00ff


	//----- nvinfo : EIATTR_MERCURY_ISA_VERSION
	.align		4
        /*0020*/ 	.byte	0x03, 0x5f
        /*0022*/ 	.short	0x0101


	//----- nvinfo : EIATTR_VRC_CTA_INIT_COUNT
	.align		4
        /*0024*/ 	.byte	0x02, 0x4a
	.zero		1
	.zero		1


	//----- nvinfo : EIATTR_EXIT_INSTR_OFFSETS
	.align		4
        /*0028*/ 	.byte	0x04, 0x1c
        /*002a*/ 	.short	(.L_29 - .L_28)


	//   ....[0]....
.L_28:
        /*002c*/ 	.word	0x000000a0


	//----- nvinfo : EIATTR_CBANK_PARAM_SIZE
	.align		4
.L_29:
        /*0030*/ 	.byte	0x03, 0x19
        /*0032*/ 	.short	0x0008


	//----- nvinfo : EIATTR_PARAM_CBANK
	.align		4
        /*0034*/ 	.byte	0x04, 0x0a
        /*0036*/ 	.short	(.L_31 - .L_30)
	.align		4
.L_30:
        /*0038*/ 	.word	index@(.nv.constant0._Z11writeKernelPi)
        /*003c*/ 	.short	0x0380
        /*003e*/ 	.short	0x0008


	//----- nvinfo : EIATTR_SW_WAR
	.align		4
.L_31:
        /*0040*/ 	.byte	0x04, 0x36
        /*0042*/ 	.short	(.L_33 - .L_32)
.L_32:
        /*0044*/ 	.word	0x00000008
.L_33:


//--------------------- .nv.callgraph             --------------------------
	.section	.nv.callgraph,"",@"SHT_CUDA_CALLGRAPH"
	.align	4
	.sectionentsize	8
	.align		4
        /*0000*/ 	.word	0x00000000
	.align		4
        /*0004*/ 	.word	0xffffffff
	.align		4
        /*0008*/ 	.word	0x00000000
	.align		4
        /*000c*/ 	.word	0xfffffffe
	.align		4
        /*0010*/ 	.word	0x00000000
	.align		4
        /*0014*/ 	.word	0xfffffffd
	.align		4
        /*0018*/ 	.word	0x00000000
	.align		4
        /*001c*/ 	.word	0xfffffffc


//--------------------- .text._Z10readKernelPiS_  --------------------------
	.section	.text._Z10readKernelPiS_,"ax",@progbits
	.align	128
        .global         _Z10readKernelPiS_
        .type           _Z10readKernelPiS_,@function
        .size           _Z10readKernelPiS_,(.L_x_2 - _Z10readKernelPiS_)
        .other          _Z10readKernelPiS_,@"STO_CUDA_ENTRY STV_DEFAULT"
_Z10readKernelPiS_:
.text._Z10readKernelPiS_:
[----:B------:R-:W-:Y:S01]  /*0000*/  LDC R1, c[0x0][0x37c] ;  /* 0x0000df00ff017b82 */ /* 0x000fe20000000800 */
[----:B------:R-:W0:Y:S07]  /*0010*/  S2R R7, SR_TID.X ;  /* 0x0000000000077919 */ /* 0x000e2e0000002100 */
[----:B------:R-:W0:Y:S01]  /*0020*/  S2UR UR6, SR_CTAID.X ;  /* 0x00000000000679c3 */ /* 0x000e220000002500 */
[----:B------:R-:W1:Y:S07]  /*0030*/  LDCU.64 UR4, c[0x0][0x358] ;  /* 0x00006b00ff0477ac */ /* 0x000e6e0008000a00 */
[----:B------:R-:W0:Y:S08]  /*0040*/  LDC R0, c[0x0][0x360] ;  /* 0x0000d800ff007b82 */ /* 0x000e300000000800 */
[----:B------:R-:W2:Y:S08]  /*0050*/  LDC.64 R2, c[0x0][0x380] ;  /* 0x0000e000ff027b82 */ /* 0x000eb00000000a00 */
[----:B------:R-:W3:Y:S01]  /*0060*/  LDC.64 R4, c[0x0][0x388] ;  /* 0x0000e200ff047b82 */ /* 0x000ee20000000a00 */
[----:B0-----:R-:W-:-:S04]  /*0070*/  IMAD R7, R0, UR6, R7 ;  /* 0x0000000600077c24 */ /* 0x001fc8000f8e0207 */
[----:B--2---:R-:W-:-:S06]  /*0080*/  IMAD.WIDE R2, R7, 0x4, R2 ;  /* 0x0000000407027825 */ /* 0x004fcc00078e0202 */
[----:B-1----:R-:W2:Y:S01]  /*0090*/  LDG.E R3, desc[UR4][R2.64] ;  /* 0x0000000402037981 */ /* 0x002ea2000c1e1900 */
[----:B---3--:R-:W-:-:S05]  /*00a0*/  IMAD.WIDE R4, R7, 0x4, R4 ;  /* 0x0000000407047825 */ /* 0x008fca00078e0204 */
[----:B--2---:R-:W-:Y:S01]  /*00b0*/  STG.E desc[UR4][R4.64], R3 ;  /* 0x0000000304007986 */ /* 0x004fe2000c101904 */
[----:B------:R-:W-:Y:S05]  /*00c0*/  EXIT ;  /* 0x000000000000794d */ /* 0x000fea0003800000 */
.L_x_0:
[----:B------:R-:W-:-:S00]  /*00d0*/  BRA `(.L_x_0) ;  /* 0xfffffffc00fc7947 */ /* 0x000fc0000383ffff */
[----:B------:R-:W-:-:S00]  /*00e0*/  NOP ;  /* 0x0000000000007918 */ /* 0x000fc00000000000 */
        /* <DEDUP_REMOVED lines=9> */
.L_x_2:


//--------------------- .text._Z11writeKernelPi   --------------------------
	.section	.text._Z11writeKernelPi,"ax",@progbits
	.align	128
        .global         _Z11writeKernelPi
        .type           _Z11writeKernelPi,@function
        .size           _Z11writeKernelPi,(.L_x_3 - _Z11writeKernelPi)
        .other          _Z11writeKernelPi,@"STO_CUDA_ENTRY STV_DEFAULT"
_Z11writeKernelPi:
.text._Z11writeKernelPi:
[----:B------:R-:W-:Y:S01]  /*0000*/  LDC R1, c[0x0][0x37c] ;  /* 0x0000df00ff017b82 */ /* 0x000fe20000000800 */
[----:B------:R-:W0:Y:S07]  /*0010*/  S2R R5, SR_TID.X ;  /* 0x0000000000057919 */ /* 0x000e2e0000002100 */
[----:B------:R-:W0:Y:S01]  /*0020*/  S2UR UR6, SR_CTAID.X ;  /* 0x00000000000679c3 */ /* 0x000e220000002500 */
[----:B------:R-:W1:Y:S07]  /*0030*/  LDCU.64 UR4, c[0x0][0x358] ;  /* 0x00006b00ff0477ac */ /* 0x000e6e0008000a00 */
[----:B------:R-:W0:Y:S08]  /*0040*/  LDC R0, c[0x0][0x360] ;  /* 0x0000d800ff007b82 */ /* 0x000e300000000800 */
[----:B------:R-:W2:Y:S01]  /*0050*/  LDC.64 R2, c[0x0][0x380] ;  /* 0x0000e000ff027b82 */ /* 0x000ea20000000a00 */
[----:B0-----:R-:W-:-:S04]  /*0060*/  IMAD R5, R0, UR6, R5 ;  /* 0x0000000600057c24 */ /* 0x001fc8000f8e0205 */
[C---:B--2---:R-:W-:Y:S01]  /*0070*/  IMAD.WIDE R2, R5.reuse, 0x4, R2 ;  /* 0x0000000405027825 */ /* 0x044fe200078e0202 */
[----:B------:R-:W-:-:S05]  /*0080*/  IADD3 R5, PT, PT, R5, 0x1, RZ ;  /* 0x0000000105057810 */ /* 0x000fca0007ffe0ff */
[----:B-1----:R-:W-:Y:S01]  /*0090*/  STG.E desc[UR4][R2.64], R5 ;  /* 0x0000000502007986 */ /* 0x002fe2000c101904 */
[----:B------:R-:W-:Y:S05]  /*00a0*/  EXIT ;  /* 0x000000000000794d */ /* 0x000fea0003800000 */
.L_x_1:
        /* <DEDUP_REMOVED lines=13> */
.L_x_3:


//--------------------- .nv.shared.reserved.0     --------------------------
	.section	.nv.shared.reserved.0,"aw",@nobits
	.weak		__nv_reservedSMEM_offset_0_alias
	.size		__nv_reservedSMEM_offset_0_alias, 0, 64
	.other		__nv_reservedSMEM_offset_0_alias,@"STO_CUDA_RESERVED_SHARED STV_DEFAULT"
__nv_reservedSMEM_offset_0_alias:
	.zero		0
	.zero		64


//--------------------- .nv.constant0._Z10readKernelPiS_ --------------------------
	.section	.nv.constant0._Z10readKernelPiS_,"a",@progbits
	.sectionflags	@""
	.align	4
.nv.constant0._Z10readKernelPiS_:
	.zero		912


//--------------------- .nv.constant0._Z11writeKernelPi --------------------------
	.section	.nv.constant0._Z11writeKernelPi,"a",@progbits
	.sectionflags	@""
	.align	4
.nv.constant0._Z11writeKernelPi:
	.zero		904


//--------------------- SYMBOLS --------------------------

	.type		.nv.reservedSmem.offset0,@object
	.size		.nv.reservedSmem.offset0,0x4
